//
// Generated by NVIDIA NVVM Compiler
//
// Compiler Build ID: CL-36424714
// Cuda compilation tools, release 13.0, V13.0.88
// Based on NVVM 20.0.0
//

.version 9.0
.target sm_100
.address_size 64

	// .globl	_Z14vectorAdditionPxS_S_

.visible .entry _Z14vectorAdditionPxS_S_(
	.param .u64 .ptr .align 1 _Z14vectorAdditionPxS_S__param_0,
	.param .u64 .ptr .align 1 _Z14vectorAdditionPxS_S__param_1,
	.param .u64 .ptr .align 1 _Z14vectorAdditionPxS_S__param_2
)
{
	.reg .b32 	%r<2>;
	.reg .b64 	%rd<14>;

	ld.param.u64 	%rd1, [_Z14vectorAdditionPxS_S__param_0];
	ld.param.u64 	%rd2, [_Z14vectorAdditionPxS_S__param_1];
	ld.param.u64 	%rd3, [_Z14vectorAdditionPxS_S__param_2];
	cvta.to.global.u64 	%rd4, %rd3;
	cvta.to.global.u64 	%rd5, %rd2;
	cvta.to.global.u64 	%rd6, %rd1;
	mov.u32 	%r1, %ctaid.x;
	mul.wide.u32 	%rd7, %r1, 8;
	add.s64 	%rd8, %rd6, %rd7;
	ld.global.u64 	%rd9, [%rd8];
	add.s64 	%rd10, %rd5, %rd7;
	ld.global.u64 	%rd11, [%rd10];
	add.s64 	%rd12, %rd11, %rd9;
	add.s64 	%rd13, %rd4, %rd7;
	st.global.u64 	[%rd13], %rd12;
	ret;

}
	// .globl	_Z26vectorMatrixMultiplicationPxS_S_
.visible .entry _Z26vectorMatrixMultiplicationPxS_S_(
	.param .u64 .ptr .align 1 _Z26vectorMatrixMultiplicationPxS_S__param_0,
	.param .u64 .ptr .align 1 _Z26vectorMatrixMultiplicationPxS_S__param_1,
	.param .u64 .ptr .align 1 _Z26vectorMatrixMultiplicationPxS_S__param_2
)
{
	.reg .pred 	%p<4>;
	.reg .b32 	%r<11>;
	.reg .b32 	%f<23>;
	.reg .b64 	%rd<44>;

	ld.param.u64 	%rd1, [_Z26vectorMatrixMultiplicationPxS_S__param_0];
	ld.param.u64 	%rd2, [_Z26vectorMatrixMultiplicationPxS_S__param_1];
	ld.param.u64 	%rd3, [_Z26vectorMatrixMultiplicationPxS_S__param_2];
	mov.u32 	%r3, %ctaid.y;
	mov.u32 	%r4, %ntid.y;
	mov.u32 	%r5, %tid.y;
	mad.lo.s32 	%r1, %r3, %r4, %r5;
	mov.u32 	%r6, %ctaid.x;
	mov.u32 	%r7, %ntid.x;
	mov.u32 	%r8, %tid.x;
	mad.lo.s32 	%r2, %r6, %r7, %r8;
	setp.gt.u32 	%p1, %r1, 9;
	setp.gt.s32 	%p2, %r2, 9;
	mov.f32 	%f22, 0f00000000;
	or.pred  	%p3, %p1, %p2;
	@%p3 bra 	$L__BB1_2;
	cvta.to.global.u64 	%rd4, %rd1;
	cvta.to.global.u64 	%rd5, %rd2;
	mul.lo.s32 	%r9, %r1, 10;
	mul.wide.u32 	%rd6, %r9, 8;
	add.s64 	%rd7, %rd4, %rd6;
	ld.global.u64 	%rd8, [%rd7];
	mul.wide.s32 	%rd9, %r2, 8;
	add.s64 	%rd10, %rd5, %rd9;
	ld.global.u64 	%rd11, [%rd10];
	mul.lo.s64 	%rd12, %rd11, %rd8;
	cvt.rn.f32.s64 	%f4, %rd12;
	ld.global.u64 	%rd13, [%rd7+8];
	ld.global.u64 	%rd14, [%rd10+80];
	mul.lo.s64 	%rd15, %rd14, %rd13;
	cvt.rn.f32.s64 	%f5, %rd15;
	add.f32 	%f6, %f4, %f5;
	ld.global.u64 	%rd16, [%rd7+16];
	ld.global.u64 	%rd17, [%rd10+160];
	mul.lo.s64 	%rd18, %rd17, %rd16;
	cvt.rn.f32.s64 	%f7, %rd18;
	add.f32 	%f8, %f6, %f7;
	ld.global.u64 	%rd19, [%rd7+24];
	ld.global.u64 	%rd20, [%rd10+240];
	mul.lo.s64 	%rd21, %rd20, %rd19;
	cvt.rn.f32.s64 	%f9, %rd21;
	add.f32 	%f10, %f8, %f9;
	ld.global.u64 	%rd22, [%rd7+32];
	ld.global.u64 	%rd23, [%rd10+320];
	mul.lo.s64 	%rd24, %rd23, %rd22;
	cvt.rn.f32.s64 	%f11, %rd24;
	add.f32 	%f12, %f10, %f11;
	ld.global.u64 	%rd25, [%rd7+40];
	ld.global.u64 	%rd26, [%rd10+400];
	mul.lo.s64 	%rd27, %rd26, %rd25;
	cvt.rn.f32.s64 	%f13, %rd27;
	add.f32 	%f14, %f12, %f13;
	ld.global.u64 	%rd28, [%rd7+48];
	ld.global.u64 	%rd29, [%rd10+480];
	mul.lo.s64 	%rd30, %rd29, %rd28;
	cvt.rn.f32.s64 	%f15, %rd30;
	add.f32 	%f16, %f14, %f15;
	ld.global.u64 	%rd31, [%rd7+56];
	ld.global.u64 	%rd32, [%rd10+560];
	mul.lo.s64 	%rd33, %rd32, %rd31;
	cvt.rn.f32.s64 	%f17, %rd33;
	add.f32 	%f18, %f16, %f17;
	ld.global.u64 	%rd34, [%rd7+64];
	ld.global.u64 	%rd35, [%rd10+640];
	mul.lo.s64 	%rd36, %rd35, %rd34;
	cvt.rn.f32.s64 	%f19, %rd36;
	add.f32 	%f20, %f18, %f19;
	ld.global.u64 	%rd37, [%rd7+72];
	ld.global.u64 	%rd38, [%rd10+720];
	mul.lo.s64 	%rd39, %rd38, %rd37;
	cvt.rn.f32.s64 	%f21, %rd39;
	add.f32 	%f22, %f20, %f21;
$L__BB1_2:
	cvta.to.global.u64 	%rd40, %rd3;
	cvt.rzi.s64.f32 	%rd41, %f22;
	mad.lo.s32 	%r10, %r1, 10, %r2;
	mul.wide.s32 	%rd42, %r10, 8;
	add.s64 	%rd43, %rd40, %rd42;
	st.global.u64 	[%rd43], %rd41;
	ret;

}


// ===== COMPILED SASS (sm_100) =====

	.target	sm_100

	.elftype	@"ET_EXEC"


//--------------------- .note.nv.tkinfo           --------------------------
	.section	.note.nv.tkinfo,"",@"SHT_NOTE"
	.sectionflags	@"SHF_NOTE_NV_TKINFO"
	.tkinfo
        /*0018*/ 	.word	0x00000002
        /*0030*/ 	.string	""
        /*0030*/ 	.string	"ptxas"
        /*0030*/ 	.string	"Cuda compilation tools, release 13.0, V13.0.88"
        /*0030*/ 	.string	"Build cuda_13.0.r13.0/compiler.36424714_0"
        /*0030*/ 	.string	"-arch sm_100 -m 64 "



//--------------------- .note.nv.cuinfo           --------------------------
	.section	.note.nv.cuinfo,"",@"SHT_NOTE"
	.sectionflags	@"SHF_NOTE_NV_CUINFO"
        /*0018*/ 	.short	0x0002
        /*001a*/ 	.short	0x0064
        /*001c*/ 	.short	0x0082
	.zero		2


//--------------------- .nv.info                  --------------------------
	.section	.nv.info,"",@"SHT_CUDA_INFO"
	.align	4


	//----- nvinfo : EIATTR_REGCOUNT
	.align		4
        /*0000*/ 	.byte	0x04, 0x2f
        /*0002*/ 	.short	(.L_1 - .L_0)
	.align		4
.L_0:
        /*0004*/ 	.word	index@(_Z14vectorAdditionPxS_S_)
        /*0008*/ 	.word	0x0000000e


	//----- nvinfo : EIATTR_FRAME_SIZE
	.align		4
.L_1:
        /*000c*/ 	.byte	0x04, 0x11
        /*000e*/ 	.short	(.L_3 - .L_2)
	.align		4
.L_2:
        /*0010*/ 	.word	index@(_Z14vectorAdditionPxS_S_)
        /*0014*/ 	.word	0x00000000


	//----- nvinfo : EIATTR_REGCOUNT
	.align		4
.L_3:
        /*0018*/ 	.byte	0x04, 0x2f
        /*001a*/ 	.short	(.L_5 - .L_4)
	.align		4
.L_4:
        /*001c*/ 	.word	index@(_Z26vectorMatrixMultiplicationPxS_S_)
        /*0020*/ 	.word	0x00000020


	//----- nvinfo : EIATTR_FRAME_SIZE
	.align		4
.L_5:
        /*0024*/ 	.byte	0x04, 0x11
        /*0026*/ 	.short	(.L_7 - .L_6)
	.align		4
.L_6:
        /*0028*/ 	.word	index@(_Z26vectorMatrixMultiplicationPxS_S_)
        /*002c*/ 	.word	0x00000000


	//----- nvinfo : EIATTR_MIN_STACK_SIZE
	.align		4
.L_7:
        /*0030*/ 	.byte	0x04, 0x12
        /*0032*/ 	.short	(.L_9 - .L_8)
	.align		4
.L_8:
        /*0034*/ 	.word	index@(_Z26vectorMatrixMultiplicationPxS_S_)
        /*0038*/ 	.word	0x00000000


	//----- nvinfo : EIATTR_MIN_STACK_SIZE
	.align		4
.L_9:
        /*003c*/ 	.byte	0x04, 0x12
        /*003e*/ 	.short	(.L_11 - .L_10)
	.align		4
.L_10:
        /*0040*/ 	.word	index@(_Z14vectorAdditionPxS_S_)
        /*0044*/ 	.word	0x00000000
.L_11:


//--------------------- .nv.compat                --------------------------
	.section	.nv.compat,"",@"SHT_CUDA_COMPAT_INFO"
	.align	4
        /*0000*/ 	.byte	0x02, 0x09, 0x00, 0x00, 0x02, 0x02, 0x01, 0x00, 0x02, 0x05, 0x05, 0x00, 0x03, 0x07, 0x01, 0x01
        /*0010*/ 	.byte	0x02, 0x03, 0x00, 0x00, 0x02, 0x06, 0x01, 0x00, 0x04, 0x0b, 0x08, 0x00, 0x09, 0x00, 0x00, 0x00
        /*0020*/ 	.byte	0x00, 0x00, 0x00, 0x00


//--------------------- .nv.info._Z26vectorMatrixMultiplicationPxS_S_ --------------------------
	.section	.nv.info._Z26vectorMatrixMultiplicationPxS_S_,"",@"SHT_CUDA_INFO"
	.sectionflags	@""
	.align	4


	//----- nvinfo : EIATTR_CUDA_API_VERSION
	.align		4
        /*0000*/ 	.byte	0x04, 0x37
        /*0002*/ 	.short	(.L_13 - .L_12)
.L_12:
        /*0004*/ 	.word	0x00000082


	//----- nvinfo : EIATTR_KPARAM_INFO
	.align		4
.L_13:
        /*0008*/ 	.byte	0x04, 0x17
        /*000a*/ 	.short	(.L_15 - .L_14)
.L_14:
        /*000c*/ 	.word	0x00000000
        /*0010*/ 	.short	0x0002
        /*0012*/ 	.short	0x0010
        /*0014*/ 	.byte	0x00, 0xf5, 0x21, 0x00


	//----- nvinfo : EIATTR_KPARAM_INFO
	.align		4
.L_15:
        /*0018*/ 	.byte	0x04, 0x17
        /*001a*/ 	.short	(.L_17 - .L_16)
.L_16:
        /*001c*/ 	.word	0x00000000
        /*0020*/ 	.short	0x0001
        /*0022*/ 	.short	0x0008
        /*0024*/ 	.byte	0x00, 0xf5, 0x21, 0x00


	//----- nvinfo : EIATTR_KPARAM_INFO
	.align		4
.L_17:
        /*0028*/ 	.byte	0x04, 0x17
        /*002a*/ 	.short	(.L_19 - .L_18)
.L_18:
        /*002c*/ 	.word	0x00000000
        /*0030*/ 	.short	0x0000
        /*0032*/ 	.short	0x0000
        /*0034*/ 	.byte	0x00, 0xf5, 0x21, 0x00


	//----- nvinfo : EIATTR_SPARSE_MMA_MASK
	.align		4
.L_19:
        /*0038*/ 	.byte	0x03, 0x50
        /*003a*/ 	.short	0x0000


	//----- nvinfo : EIATTR_MAXREG_COUNT
	.align		4
        /*003c*/ 	.byte	0x03, 0x1b
        /*003e*/ 	.short	0x00ff


	//----- nvinfo : EIATTR_MERCURY_ISA_VERSION
	.align		4
        /*0040*/ 	.byte	0x03, 0x5f
        /*0042*/ 	.short	0x0101


	//----- nvinfo : EIATTR_VRC_CTA_INIT_COUNT
	.align		4
        /*0044*/ 	.byte	0x02, 0x4a
	.zero		1
	.zero		1


	//----- nvinfo : EIATTR_EXIT_INSTR_OFFSETS
	.align		4
        /*0048*/ 	.byte	0x04, 0x1c
        /*004a*/ 	.short	(.L_21 - .L_20)


	//   ....[0]....
.L_20:
        /*004c*/ 	.word	0x00000690


	//----- nvinfo : EIATTR_CRS_STACK_SIZE
	.align		4
.L_21:
        /*0050*/ 	.byte	0x04, 0x1e
        /*0052*/ 	.short	(.L_23 - .L_22)
.L_22:
        /*0054*/ 	.word	0x00000000


	//----- nvinfo : EIATTR_CBANK_PARAM_SIZE
	.align		4
.L_23:
        /*0058*/ 	.byte	0x03, 0x19
        /*005a*/ 	.short	0x0018


	//----- nvinfo : EIATTR_PARAM_CBANK
	.align		4
        /*005c*/ 	.byte	0x04, 0x0a
        /*005e*/ 	.short	(.L_25 - .L_24)
	.align		4
.L_24:
        /*0060*/ 	.word	index@(.nv.constant0._Z26vectorMatrixMultiplicationPxS_S_)
        /*0064*/ 	.short	0x0380
        /*0066*/ 	.short	0x0018


	//----- nvinfo : EIATTR_SW_WAR
	.align		4
.L_25:
        /*0068*/ 	.byte	0x04, 0x36
        /*006a*/ 	.short	(.L_27 - .L_26)
.L_26:
        /*006c*/ 	.word	0x00000008
.L_27:


//--------------------- .nv.info._Z14vectorAdditionPxS_S_ --------------------------
	.section	.nv.info._Z14vectorAdditionPxS_S_,"",@"SHT_CUDA_INFO"
	.sectionflags	@""
	.align	4


	//----- nvinfo : EIATTR_CUDA_API_VERSION
	.align		4
        /*0000*/ 	.byte	0x04, 0x37
        /*0002*/ 	.short	(.L_29 - .L_28)
.L_28:
        /*0004*/ 	.word	0x00000082


	//----- nvinfo : EIATTR_KPARAM_INFO
	.align		4
.L_29:
        /*0008*/ 	.byte	0x04, 0x17
        /*000a*/ 	.short	(.L_31 - .L_30)
.L_30:
        /*000c*/ 	.word	0x00000000
        /*0010*/ 	.short	0x0002
        /*0012*/ 	.short	0x0010
        /*0014*/ 	.byte	0x00, 0xf5, 0x21, 0x00


	//----- nvinfo : EIATTR_KPARAM_INFO
	.align		4
.L_31:
        /*0018*/ 	.byte	0x04, 0x17
        /*001a*/ 	.short	(.L_33 - .L_32)
.L_32:
        /*001c*/ 	.word	0x00000000
        /*0020*/ 	.short	0x0001
        /*0022*/ 	.short	0x0008
        /*0024*/ 	.byte	0x00, 0xf5, 0x21, 0x00


	//----- nvinfo : EIATTR_KPARAM_INFO
	.align		4
.L_33:
        /*0028*/ 	.byte	0x04, 0x17
        /*002a*/ 	.short	(.L_35 - .L_34)
.L_34:
        /*002c*/ 	.word	0x00000000
        /*0030*/ 	.short	0x0000
        /*0032*/ 	.short	0x0000
        /*0034*/ 	.byte	0x00, 0xf5, 0x21, 0x00


	//----- nvinfo : EIATTR_SPARSE_MMA_MASK
	.align		4
.L_35:
        /*0038*/ 	.byte	0x03, 0x50
        /*003a*/ 	.short	0x0000


	//----- nvinfo : EIATTR_MAXREG_COUNT
	.align		4
        /*003c*/ 	.byte	0x03, 0x1b
        /*003e*/ 	.short	0x00ff


	//----- nvinfo : EIATTR_MERCURY_ISA_VERSION
	.align		4
        /*0040*/ 	.byte	0x03, 0x5f
        /*0042*/ 	.short	0x0101


	//----- nvinfo : EIATTR_VRC_CTA_INIT_COUNT
	.align		4
        /*0044*/ 	.byte	0x02, 0x4a
	.zero		1
	.zero		1


	//----- nvinfo : EIATTR_EXIT_INSTR_OFFSETS
	.align		4
        /*0048*/ 	.byte	0x04, 0x1c
        /*004a*/ 	.short	(.L_37 - .L_36)


	//   ....[0]....
.L_36:
        /*004c*/ 	.word	0x000000e0


	//----- nvinfo : EIATTR_CBANK_PARAM_SIZE
	.align		4
.L_37:
        /*0050*/ 	.byte	0x03, 0x19
        /*0052*/ 	.short	0x0018


	//----- nvinfo : EIATTR_PARAM_CBANK
	.align		4
        /*0054*/ 	.byte	0x04, 0x0a
        /*0056*/ 	.short	(.L_39 - .L_38)
	.align		4
.L_38:
        /*0058*/ 	.word	index@(.nv.constant0._Z14vectorAdditionPxS_S_)
        /*005c*/ 	.short	0x0380
        /*005e*/ 	.short	0x0018


	//----- nvinfo : EIATTR_SW_WAR
	.align		4
.L_39:
        /*0060*/ 	.byte	0x04, 0x36
        /*0062*/ 	.short	(.L_41 - .L_40)
.L_40:
        /*0064*/ 	.word	0x00000008
.L_41:


//--------------------- .nv.callgraph             --------------------------
	.section	.nv.callgraph,"",@"SHT_CUDA_CALLGRAPH"
	.align	4
	.sectionentsize	8
	.align		4
        /*0000*/ 	.word	0x00000000
	.align		4
        /*0004*/ 	.word	0xffffffff
	.align		4
        /*0008*/ 	.word	0x00000000
	.align		4
        /*000c*/ 	.word	0xfffffffe
	.align		4
        /*0010*/ 	.word	0x00000000
	.align		4
        /*0014*/ 	.word	0xfffffffd
	.align		4
        /*0018*/ 	.word	0x00000000
	.align		4
        /*001c*/ 	.word	0xfffffffc


//--------------------- .text._Z26vectorMatrixMultiplicationPxS_S_ --------------------------
	.section	.text._Z26vectorMatrixMultiplicationPxS_S_,"ax",@progbits
	.align	128
        .global         _Z26vectorMatrixMultiplicationPxS_S_
        .type           _Z26vectorMatrixMultiplicationPxS_S_,@function
        .size           _Z26vectorMatrixMultiplicationPxS_S_,(.L_x_4 - _Z26vectorMatrixMultiplicationPxS_S_)
        .other          _Z26vectorMatrixMultiplicationPxS_S_,@"STO_CUDA_ENTRY STV_DEFAULT"
_Z26vectorMatrixMultiplicationPxS_S_:
.text._Z26vectorMatrixMultiplicationPxS_S_:
[----:B------:R-:W-:Y:S01]  /*0000*/  LDC R1, c[0x0][0x37c] ;  /* 0x0000df00ff017b82 */ /* 0x000fe20000000800 */
[----:B------:R-:W0:Y:S07]  /*0010*/  S2R R5, SR_TID.X ;  /* 0x0000000000057919 */ /* 0x000e2e0000002100 */
[----:B------:R-:W1:Y:S01]  /*0020*/  LDC R3, c[0x0][0x364] ;  /* 0x0000d900ff037b82 */ /* 0x000e620000000800 */
[----:B------:R-:W-:Y:S01]  /*0030*/  BSSY.RECONVERGENT B0, `(.L_x_0) ;  /* 0x0000061000007945 */ /* 0x000fe20003800200 */
[----:B------:R-:W1:Y:S06]  /*0040*/  S2R R2, SR_TID.Y ;  /* 0x0000000000027919 */ /* 0x000e6c0000002200 */
[----:B------:R-:W0:Y:S08]  /*0050*/  S2UR UR5, SR_CTAID.X ;  /* 0x00000000000579c3 */ /* 0x000e300000002500 */
[----:B------:R-:W0:Y:S08]  /*0060*/  LDC R0, c[0x0][0x360] ;  /* 0x0000d800ff007b82 */ /* 0x000e300000000800 */
[----:B------:R-:W1:Y:S08]  /*0070*/  S2UR UR4, SR_CTAID.Y ;  /* 0x00000000000479c3 */ /* 0x000e700000002600 */
[----:B------:R-:W2:Y:S01]  /*0080*/  LDC.64 R8, c[0x0][0x390] ;  /* 0x0000e400ff087b82 */ /* 0x000ea20000000a00 */
[----:B0-----:R-:W-:-:S05]  /*0090*/  IMAD R0, R0, UR5, R5 ;  /* 0x0000000500007c24 */ /* 0x001fca000f8e0205 */
[----:B------:R-:W-:Y:S01]  /*00a0*/  ISETP.GT.AND P0, PT, R0, 0x9, PT ;  /* 0x000000090000780c */ /* 0x000fe20003f04270 */
[----:B-1----:R-:W-:Y:S01]  /*00b0*/  IMAD R3, R3, UR4, R2 ;  /* 0x0000000403037c24 */ /* 0x002fe2000f8e0202 */
[----:B------:R-:W0:Y:S01]  /*00c0*/  LDCU.64 UR4, c[0x0][0x358] ;  /* 0x00006b00ff0477ac */ /* 0x000e220008000a00 */
[----:B------:R-:W-:-:S03]  /*00d0*/  HFMA2 R2, -RZ, RZ, 0, 0 ;  /* 0x00000000ff027431 */ /* 0x000fc600000001ff */
[----:B------:R-:W-:-:S13]  /*00e0*/  ISETP.GT.U32.OR P0, PT, R3, 0x9, P0 ;  /* 0x000000090300780c */ /* 0x000fda0000704470 */
[----:B--2---:R-:W-:Y:S05]  /*00f0*/  @P0 BRA `(.L_x_1) ;  /* 0x0000000400500947 */ /* 0x004fea0003800000 */
[----:B------:R-:W1:Y:S01]  /*0100*/  LDC.64 R14, c[0x0][0x380] ;  /* 0x0000e000ff0e7b82 */ /* 0x000e620000000a00 */
[----:B------:R-:W-:-:S07]  /*0110*/  IMAD R5, R3, 0xa, RZ ;  /* 0x0000000a03057824 */ /* 0x000fce00078e02ff */
[----:B------:R-:W2:Y:S01]  /*0120*/  LDC.64 R22, c[0x0][0x388] ;  /* 0x0000e200ff167b82 */ /* 0x000ea20000000a00 */
[----:B-1----:R-:W-:-:S05]  /*0130*/  IMAD.WIDE.U32 R14, R5, 0x8, R14 ;  /* 0x00000008050e7825 */ /* 0x002fca00078e000e */
[----:B0-----:R-:W3:Y:S01]  /*0140*/  LDG.E.64 R28, desc[UR4][R14.64] ;  /* 0x000000040e1c7981 */ /* 0x001ee2000c1e1b00 */
[----:B--2---:R-:W-:-:S03]  /*0150*/  IMAD.WIDE R22, R0, 0x8, R22 ;  /* 0x0000000800167825 */ /* 0x004fc600078e0216 */
[----:B------:R-:W2:Y:S04]  /*0160*/  LDG.E.64 R18, desc[UR4][R14.64+0x18] ;  /* 0x000018040e127981 */ /* 0x000ea8000c1e1b00 */
[----:B------:R-:W3:Y:S04]  /*0170*/  LDG.E.64 R10, desc[UR4][R22.64] ;  /* 0x00000004160a7981 */ /* 0x000ee8000c1e1b00 */
[----:B------:R-:W2:Y:S04]  /*0180*/  LDG.E.64 R26, desc[UR4][R22.64+0xf0] ;  /* 0x0000f004161a7981 */ /* 0x000ea8000c1e1b00 */
[----:B------:R-:W4:Y:S04]  /*0190*/  LDG.E.64 R4, desc[UR4][R14.64+0x8] ;  /* 0x000008040e047981 */ /* 0x000f28000c1e1b00 */
[----:B------:R-:W4:Y:S04]  /*01a0*/  LDG.E.64 R16, desc[UR4][R22.64+0x50] ;  /* 0x0000500416107981 */ /* 0x000f28000c1e1b00 */
[----:B------:R-:W5:Y:S04]  /*01b0*/  LDG.E.64 R6, desc[UR4][R14.64+0x10] ;  /* 0x000010040e067981 */ /* 0x000f68000c1e1b00 */
[----:B------:R-:W5:Y:S04]  /*01c0*/  LDG.E.64 R12, desc[UR4][R22.64+0xa0] ;  /* 0x0000a004160c7981 */ /* 0x000f68000c1e1b00 */
[----:B------:R-:W5:Y:S04]  /*01d0*/  LDG.E.64 R20, desc[UR4][R22.64+0x190] ;  /* 0x0001900416147981 */ /* 0x000f68000c1e1b00 */
[----:B------:R-:W5:Y:S01]  /*01e0*/  LDG.E.64 R24, desc[UR4][R14.64+0x20] ;  /* 0x000020040e187981 */ /* 0x000f62000c1e1b00 */
[----:B---3--:R-:W-:-:S04]  /*01f0*/  IMAD R11, R11, R28, RZ ;  /* 0x0000001c0b0b7224 */ /* 0x008fc800078e02ff */
[----:B------:R-:W-:Y:S02]  /*0200*/  IMAD R11, R29, R10, R11 ;  /* 0x0000000a1d0b7224 */ /* 0x000fe400078e020b */
[----:B------:R-:W-:-:S05]  /*0210*/  IMAD.WIDE.U32 R28, R10, R28, RZ ;  /* 0x0000001c0a1c7225 */ /* 0x000fca00078e00ff */
[----:B------:R-:W-:Y:S01]  /*0220*/  IADD3 R29, PT, PT, R29, R11, RZ ;  /* 0x0000000b1d1d7210 */ /* 0x000fe20007ffe0ff */
[----:B--2---:R-:W-:-:S04]  /*0230*/  IMAD R11, R27, R18, RZ ;  /* 0x000000121b0b7224 */ /* 0x004fc800078e02ff */
[----:B------:R-:W-:Y:S02]  /*0240*/  IMAD R11, R19, R26, R11 ;  /* 0x0000001a130b7224 */ /* 0x000fe400078e020b */
[----:B------:R-:W-:Y:S02]  /*0250*/  IMAD.WIDE.U32 R26, R26, R18, RZ ;  /* 0x000000121a1a7225 */ /* 0x000fe400078e00ff */
[----:B------:R-:W2:Y:S02]  /*0260*/  LDG.E.64 R18, desc[UR4][R14.64+0x28] ;  /* 0x000028040e127981 */ /* 0x000ea4000c1e1b00 */
[----:B----4-:R-:W-:-:S04]  /*0270*/  IMAD R17, R17, R4, RZ ;  /* 0x0000000411117224 */ /* 0x010fc800078e02ff */
[----:B------:R-:W-:Y:S02]  /*0280*/  IMAD R10, R5, R16, R17 ;  /* 0x00000010050a7224 */ /* 0x000fe400078e0211 */
[----:B------:R-:W-:-:S04]  /*0290*/  IMAD.WIDE.U32 R4, R16, R4, RZ ;  /* 0x0000000410047225 */ /* 0x000fc800078e00ff */
[----:B-----5:R-:W-:Y:S01]  /*02a0*/  IMAD R13, R13, R6, RZ ;  /* 0x000000060d0d7224 */ /* 0x020fe200078e02ff */
[----:B------:R-:W-:-:S03]  /*02b0*/  IADD3 R5, PT, PT, R5, R10, RZ ;  /* 0x0000000a05057210 */ /* 0x000fc60007ffe0ff */
[----:B------:R-:W-:Y:S02]  /*02c0*/  IMAD R17, R7, R12, R13 ;  /* 0x0000000c07117224 */ /* 0x000fe400078e020d */
[----:B------:R-:W-:Y:S02]  /*02d0*/  IMAD.WIDE.U32 R6, R12, R6, RZ ;  /* 0x000000060c067225 */ /* 0x000fe400078e00ff */
[----:B------:R-:W3:Y:S01]  /*02e0*/  LDG.E.64 R12, desc[UR4][R22.64+0x140] ;  /* 0x00014004160c7981 */ /* 0x000ee2000c1e1b00 */
[----:B------:R-:W-:Y:S01]  /*02f0*/  I2F.S64 R5, R4 ;  /* 0x0000000400057312 */ /* 0x000fe20000301400 */
[----:B------:R-:W-:Y:S02]  /*0300*/  IADD3 R27, PT, PT, R27, R11, RZ ;  /* 0x0000000b1b1b7210 */ /* 0x000fe40007ffe0ff */
[----:B------:R-:W-:Y:S01]  /*0310*/  IADD3 R7, PT, PT, R7, R17, RZ ;  /* 0x0000001107077210 */ /* 0x000fe20007ffe0ff */
[----:B------:R-:W4:Y:S04]  /*0320*/  LDG.E.64 R10, desc[UR4][R14.64+0x38] ;  /* 0x000038040e0a7981 */ /* 0x000f28000c1e1b00 */
[----:B------:R0:W1:Y:S01]  /*0330*/  I2F.S64 R2, R28 ;  /* 0x0000001c00027312 */ /* 0x0000620000301400 */
[----:B------:R-:W4:Y:S04]  /*0340*/  LDG.E.64 R16, desc[UR4][R22.64+0x230] ;  /* 0x0002300416107981 */ /* 0x000f28000c1e1b00 */
[----:B0-----:R-:W5:Y:S01]  /*0350*/  LDG.E.64 R28, desc[UR4][R14.64+0x30] ;  /* 0x000030040e1c7981 */ /* 0x001f62000c1e1b00 */
[----:B--2---:R-:W-:-:S04]  /*0360*/  IMAD R21, R21, R18, RZ ;  /* 0x0000001215157224 */ /* 0x004fc800078e02ff */
[----:B------:R-:W-:Y:S02]  /*0370*/  IMAD R4, R19, R20, R21 ;  /* 0x0000001413047224 */ /* 0x000fe400078e0215 */
[----:B------:R-:W-:Y:S02]  /*0380*/  IMAD.WIDE.U32 R20, R20, R18, RZ ;  /* 0x0000001214147225 */ /* 0x000fe400078e00ff */
[----:B------:R-:W5:Y:S01]  /*0390*/  LDG.E.64 R18, desc[UR4][R22.64+0x1e0] ;  /* 0x0001e00416127981 */ /* 0x000f62000c1e1b00 */
[----:B------:R-:W0:Y:S01]  /*03a0*/  I2F.S64 R6, R6 ;  /* 0x0000000600067312 */ /* 0x000e220000301400 */
[----:B---3--:R-:W-:-:S04]  /*03b0*/  IMAD R13, R13, R24, RZ ;  /* 0x000000180d0d7224 */ /* 0x008fc800078e02ff */
[----:B------:R-:W-:Y:S02]  /*03c0*/  IMAD R25, R25, R12, R13 ;  /* 0x0000000c19197224 */ /* 0x000fe400078e020d */
[----:B------:R-:W-:Y:S01]  /*03d0*/  IMAD.WIDE.U32 R12, R12, R24, RZ ;  /* 0x000000180c0c7225 */ /* 0x000fe200078e00ff */
[----:B------:R-:W2:Y:S04]  /*03e0*/  I2F.S64 R26, R26 ;  /* 0x0000001a001a7312 */ /* 0x000ea80000301400 */
[----:B------:R-:W-:Y:S02]  /*03f0*/  IADD3 R13, PT, PT, R13, R25, RZ ;  /* 0x000000190d0d7210 */ /* 0x000fe40007ffe0ff */
[----:B------:R-:W3:Y:S02]  /*0400*/  LDG.E.64 R24, desc[UR4][R22.64+0x2d0] ;  /* 0x0002d00416187981 */ /* 0x000ee4000c1e1b00 */
[----:B------:R1:W2:Y:S02]  /*0410*/  I2F.S64 R27, R12 ;  /* 0x0000000c001b7312 */ /* 0x0002a40000301400 */
[----:B-1----:R-:W3:Y:S01]  /*0420*/  LDG.E.64 R12, desc[UR4][R22.64+0x280] ;  /* 0x00028004160c7981 */ /* 0x002ee2000c1e1b00 */
[----:B-----5:R-:W-:-:S04]  /*0430*/  IMAD R19, R19, R28, RZ ;  /* 0x0000001c13137224 */ /* 0x020fc800078e02ff */
[----:B------:R-:W-:Y:S02]  /*0440*/  IMAD R7, R29, R18, R19 ;  /* 0x000000121d077224 */ /* 0x000fe400078e0213 */
[----:B----4-:R-:W-:-:S04]  /*0450*/  IMAD R29, R17, R10, RZ ;  /* 0x0000000a111d7224 */ /* 0x010fc800078e02ff */
[----:B------:R-:W-:Y:S02]  /*0460*/  IMAD R29, R11, R16, R29 ;  /* 0x000000100b1d7224 */ /* 0x000fe400078e021d */
[----:B------:R-:W-:Y:S02]  /*0470*/  IMAD.WIDE.U32 R16, R16, R10, RZ ;  /* 0x0000000a10107225 */ /* 0x000fe400078e00ff */
[----:B------:R-:W3:Y:S04]  /*0480*/  LDG.E.64 R10, desc[UR4][R14.64+0x40] ;  /* 0x000040040e0a7981 */ /* 0x000ee8000c1e1b00 */
[----:B------:R-:W4:Y:S01]  /*0490*/  LDG.E.64 R14, desc[UR4][R14.64+0x48] ;  /* 0x000048040e0e7981 */ /* 0x000f22000c1e1b00 */
[----:B------:R-:W-:Y:S01]  /*04a0*/  IMAD.WIDE.U32 R18, R18, R28, RZ ;  /* 0x0000001c12127225 */ /* 0x000fe200078e00ff */
[----:B------:R-:W-:-:S04]  /*04b0*/  IADD3 R21, PT, PT, R21, R4, RZ ;  /* 0x0000000415157210 */ /* 0x000fc80007ffe0ff */
[----:B------:R-:W-:Y:S01]  /*04c0*/  IADD3 R19, PT, PT, R19, R7, RZ ;  /* 0x0000000713137210 */ /* 0x000fe20007ffe0ff */
[----:B------:R-:W-:Y:S01]  /*04d0*/  FADD R7, R2, R5 ;  /* 0x0000000502077221 */ /* 0x000fe20000000000 */
[----:B------:R-:W1:Y:S03]  /*04e0*/  I2F.S64 R20, R20 ;  /* 0x0000001400147312 */ /* 0x000e660000301400 */
[----:B0-----:R-:W-:Y:S01]  /*04f0*/  FADD R7, R7, R6 ;  /* 0x0000000607077221 */ /* 0x001fe20000000000 */
[----:B------:R-:W-:-:S03]  /*0500*/  IADD3 R17, PT, PT, R17, R29, RZ ;  /* 0x0000001d11117210 */ /* 0x000fc60007ffe0ff */
[----:B--2---:R-:W-:Y:S01]  /*0510*/  FADD R26, R7, R26 ;  /* 0x0000001a071a7221 */ /* 0x004fe20000000000 */
[----:B------:R-:W0:Y:S03]  /*0520*/  I2F.S64 R18, R18 ;  /* 0x0000001200127312 */ /* 0x000e260000301400 */
[----:B------:R-:W-:-:S05]  /*0530*/  FADD R27, R26, R27 ;  /* 0x0000001b1a1b7221 */ /* 0x000fca0000000000 */
[----:B------:R-:W2:Y:S01]  /*0540*/  I2F.S64 R16, R16 ;  /* 0x0000001000107312 */ /* 0x000ea20000301400 */
[----:B-1----:R-:W-:-:S04]  /*0550*/  FADD R27, R27, R20 ;  /* 0x000000141b1b7221 */ /* 0x002fc80000000000 */
[----:B0-----:R-:W-:-:S04]  /*0560*/  FADD R27, R27, R18 ;  /* 0x000000121b1b7221 */ /* 0x001fc80000000000 */
[----:B--2---:R-:W-:Y:S01]  /*0570*/  FADD R16, R27, R16 ;  /* 0x000000101b107221 */ /* 0x004fe20000000000 */
[-C--:B---3--:R-:W-:Y:S02]  /*0580*/  IMAD R13, R13, R10.reuse, RZ ;  /* 0x0000000a0d0d7224 */ /* 0x088fe400078e02ff */
[----:B------:R-:W-:-:S04]  /*0590*/  IMAD.WIDE.U32 R4, R12, R10, RZ ;  /* 0x0000000a0c047225 */ /* 0x000fc800078e00ff */
[----:B------:R-:W-:Y:S02]  /*05a0*/  IMAD R13, R11, R12, R13 ;  /* 0x0000000c0b0d7224 */ /* 0x000fe400078e020d */
[----:B----4-:R-:W-:-:S03]  /*05b0*/  IMAD R11, R25, R14, RZ ;  /* 0x0000000e190b7224 */ /* 0x010fc600078e02ff */
[----:B------:R-:W-:Y:S01]  /*05c0*/  IADD3 R5, PT, PT, R5, R13, RZ ;  /* 0x0000000d05057210 */ /* 0x000fe20007ffe0ff */
[----:B------:R-:W-:-:S04]  /*05d0*/  IMAD.WIDE.U32 R6, R24, R14, RZ ;  /* 0x0000000e18067225 */ /* 0x000fc800078e00ff */
[----:B------:R-:W-:Y:S01]  /*05e0*/  IMAD R11, R15, R24, R11 ;  /* 0x000000180f0b7224 */ /* 0x000fe200078e020b */
[----:B------:R-:W0:Y:S04]  /*05f0*/  I2F.S64 R5, R4 ;  /* 0x0000000400057312 */ /* 0x000e280000301400 */
[----:B------:R-:W-:-:S06]  /*0600*/  IADD3 R7, PT, PT, R7, R11, RZ ;  /* 0x0000000b07077210 */ /* 0x000fcc0007ffe0ff */
[----:B------:R-:W1:Y:S01]  /*0610*/  I2F.S64 R7, R6 ;  /* 0x0000000600077312 */ /* 0x000e620000301400 */
[----:B0-----:R-:W-:-:S04]  /*0620*/  FADD R16, R16, R5 ;  /* 0x0000000510107221 */ /* 0x001fc80000000000 */
[----:B-1----:R-:W-:-:S07]  /*0630*/  FADD R2, R16, R7 ;  /* 0x0000000710027221 */ /* 0x002fce0000000000 */
.L_x_1:
[----:B0-----:R-:W-:Y:S05]  /*0640*/  BSYNC.RECONVERGENT B0 ;  /* 0x0000000000007941 */ /* 0x001fea0003800200 */
.L_x_0:
[----:B------:R-:W0:Y:S01]  /*0650*/  F2I.S64.TRUNC R4, R2 ;  /* 0x0000000200047311 */ /* 0x000e22000020d900 */
[----:B------:R-:W-:-:S04]  /*0660*/  IMAD R3, R3, 0xa, R0 ;  /* 0x0000000a03037824 */ /* 0x000fc800078e0200 */
[----:B------:R-:W-:-:S05]  /*0670*/  IMAD.WIDE R8, R3, 0x8, R8 ;  /* 0x0000000803087825 */ /* 0x000fca00078e0208 */
[----:B0-----:R-:W-:Y:S01]  /*0680*/  STG.E.64 desc[UR4][R8.64], R4 ;  /* 0x0000000408007986 */ /* 0x001fe2000c101b04 */
[----:B------:R-:W-:Y:S05]  /*0690*/  EXIT ;  /* 0x000000000000794d */ /* 0x000fea0003800000 */
.L_x_2:
[----:B------:R-:W-:-:S00]  /*06a0*/  BRA `(.L_x_2) ;  /* 0xfffffffc00fc7947 */ /* 0x000fc0000383ffff */
[----:B------:R-:W-:-:S00]  /*06b0*/  NOP ;  /* 0x0000000000007918 */ /* 0x000fc00000000000 */
        /* <DEDUP_REMOVED lines=12> */
.L_x_4:


//--------------------- .text._Z14vectorAdditionPxS_S_ --------------------------
	.section	.text._Z14vectorAdditionPxS_S_,"ax",@progbits
	.align	128
        .global         _Z14vectorAdditionPxS_S_
        .type           _Z14vectorAdditionPxS_S_,@function
        .size           _Z14vectorAdditionPxS_S_,(.L_x_5 - _Z14vectorAdditionPxS_S_)
        .other          _Z14vectorAdditionPxS_S_,@"STO_CUDA_ENTRY STV_DEFAULT"
_Z14vectorAdditionPxS_S_:
.text._Z14vectorAdditionPxS_S_:
[----:B------:R-:W-:Y:S01]  /*0000*/  LDC R1, c[0x0][0x37c] ;  /* 0x0000df00ff017b82 */ /* 0x000fe20000000800 */
[----:B------:R-:W0:Y:S07]  /*0010*/  S2R R11, SR_CTAID.X ;  /* 0x00000000000b7919 */ /* 0x000e2e0000002500 */
[----:B------:R-:W0:Y:S01]  /*0020*/  LDC.64 R2, c[0x0][0x380] ;  /* 0x0000e000ff027b82 */ /* 0x000e220000000a00 */
[----:B------:R-:W1:Y:S07]  /*0030*/  LDCU.64 UR4, c[0x0][0x358] ;  /* 0x00006b00ff0477ac */ /* 0x000e6e0008000a00 */
[----:B------:R-:W2:Y:S08]  /*0040*/  LDC.64 R4, c[0x0][0x388] ;  /* 0x0000e200ff047b82 */ /* 0x000eb00000000a00 */
[----:B------:R-:W3:Y:S01]  /*0050*/  LDC.64 R6, c[0x0][0x390] ;  /* 0x0000e400ff067b82 */ /* 0x000ee20000000a00 */
[----:B0-----:R-:W-:-:S04]  /*0060*/  IMAD.WIDE.U32 R2, R11, 0x8, R2 ;  /* 0x000000080b027825 */ /* 0x001fc800078e0002 */
[C---:B--2---:R-:W-:Y:S02]  /*0070*/  IMAD.WIDE.U32 R4, R11.reuse, 0x8, R4 ;  /* 0x000000080b047825 */ /* 0x044fe400078e0004 */
[----:B-1----:R-:W2:Y:S04]  /*0080*/  LDG.E.64 R2, desc[UR4][R2.64] ;  /* 0x0000000402027981 */ /* 0x002ea8000c1e1b00 */
[----:B------:R-:W2:Y:S01]  /*0090*/  LDG.E.64 R4, desc[UR4][R4.64] ;  /* 0x0000000404047981 */ /* 0x000ea2000c1e1b00 */
[----:B---3--:R-:W-:Y:S01]  /*00a0*/  IMAD.WIDE.U32 R6, R11, 0x8, R6 ;  /* 0x000000080b067825 */ /* 0x008fe200078e0006 */
[----:B--2---:R-:W-:-:S04]  /*00b0*/  IADD3 R8, P0, PT, R2, R4, RZ ;  /* 0x0000000402087210 */ /* 0x004fc80007f1e0ff */
[----:B------:R-:W-:-:S05]  /*00c0*/  IADD3.X R9, PT, PT, R3, R5, RZ, P0, !PT ;  /* 0x0000000503097210 */ /* 0x000fca00007fe4ff */
[----:B------:R-:W-:Y:S01]  /*00d0*/  STG.E.64 desc[UR4][R6.64], R8 ;  /* 0x0000000806007986 */ /* 0x000fe2000c101b04 */
[----:B------:R-:W-:Y:S05]  /*00e0*/  EXIT ;  /* 0x000000000000794d */ /* 0x000fea0003800000 */
.L_x_3:
        /* <DEDUP_REMOVED lines=9> */
.L_x_5:


//--------------------- .nv.shared.reserved.0     --------------------------
	.section	.nv.shared.reserved.0,"aw",@nobits
	.weak		__nv_reservedSMEM_offset_0_alias
	.size		__nv_reservedSMEM_offset_0_alias, 0, 64
	.other		__nv_reservedSMEM_offset_0_alias,@"STO_CUDA_RESERVED_SHARED STV_DEFAULT"
__nv_reservedSMEM_offset_0_alias:
	.zero		0
	.zero		64


//--------------------- .nv.constant0._Z26vectorMatrixMultiplicationPxS_S_ --------------------------
	.section	.nv.constant0._Z26vectorMatrixMultiplicationPxS_S_,"a",@progbits
	.sectionflags	@""
	.align	4
.nv.constant0._Z26vectorMatrixMultiplicationPxS_S_:
	.zero		920


//--------------------- .nv.constant0._Z14vectorAdditionPxS_S_ --------------------------
	.section	.nv.constant0._Z14vectorAdditionPxS_S_,"a",@progbits
	.sectionflags	@""
	.align	4
.nv.constant0._Z14vectorAdditionPxS_S_:
	.zero		920


//--------------------- SYMBOLS --------------------------

	.type		.nv.reservedSmem.offset0,@object
	.size		.nv.reservedSmem.offset0,0x4
